	.headerflags	@"EF_CUDA_TEXMODE_UNIFIED EF_CUDA_64BIT_ADDRESS EF_CUDA_ACCELERATORS EF_CUDA_SM90 EF_CUDA_VIRTUAL_SM(EF_CUDA_SM90)"
	.elftype	@"ET_EXEC"


//--------------------- .nv.info                  --------------------------
	.section	.nv.info,"",@"SHT_CUDA_INFO"
	.align	4


	//----- nvinfo : EIATTR_REGCOUNT
	.align		4
        /*0000*/ 	.byte	0x04, 0x2f
        /*0002*/ 	.short	(.L_2 - .L_1)
	.align		4
.L_1:
        /*0004*/ 	.word	index@(triton_poi_fused_cat_8)
        /*0008*/ 	.word	0x00000014


	//----- nvinfo : EIATTR_MIN_STACK_SIZE
	.align		4
.L_2:
        /*000c*/ 	.byte	0x04, 0x12
        /*000e*/ 	.short	(.L_4 - .L_3)
	.align		4
.L_3:
        /*0010*/ 	.word	index@(triton_poi_fused_cat_8)
        /*0014*/ 	.word	0x00000000


	//----- nvinfo : EIATTR_FRAME_SIZE
	.align		4
.L_4:
        /*0018*/ 	.byte	0x04, 0x11
        /*001a*/ 	.short	(.L_6 - .L_5)
	.align		4
.L_5:
        /*001c*/ 	.word	index@(triton_poi_fused_cat_8)
        /*0020*/ 	.word	0x00000000


	//----- nvinfo : EIATTR_MIN_STACK_SIZE
	.align		4
.L_6:
        /*0024*/ 	.byte	0x04, 0x12
        /*0026*/ 	.short	(.L_8 - .L_7)
	.align		4
.L_7:
        /*0028*/ 	.word	index@(triton_poi_fused_cat_8)
        /*002c*/ 	.word	0x00000000
.L_8:


//--------------------- .nv.info.triton_poi_fused_cat_8 --------------------------
	.section	.nv.info.triton_poi_fused_cat_8,"",@"SHT_CUDA_INFO"
	.sectionflags	@""
	.align	4


	//----- nvinfo : EIATTR_CUDA_API_VERSION
	.align		4
        /*0000*/ 	.byte	0x04, 0x37
        /*0002*/ 	.short	(.L_10 - .L_9)
.L_9:
        /*0004*/ 	.word	0x0000007c


	//----- nvinfo : EIATTR_KPARAM_INFO
	.align		4
.L_10:
        /*0008*/ 	.byte	0x04, 0x17
        /*000a*/ 	.short	(.L_12 - .L_11)
.L_11:
        /*000c*/ 	.word	0x00000000
        /*0010*/ 	.short	0x0003
        /*0012*/ 	.short	0x0018
        /*0014*/ 	.byte	0x00, 0xf0, 0x11, 0x00


	//----- nvinfo : EIATTR_KPARAM_INFO
	.align		4
.L_12:
        /*0018*/ 	.byte	0x04, 0x17
        /*001a*/ 	.short	(.L_14 - .L_13)
.L_13:
        /*001c*/ 	.word	0x00000000
        /*0020*/ 	.short	0x0002
        /*0022*/ 	.short	0x0010
        /*0024*/ 	.byte	0x00, 0xf4, 0x21, 0x00


	//----- nvinfo : EIATTR_KPARAM_INFO
	.align		4
.L_14:
        /*0028*/ 	.byte	0x04, 0x17
        /*002a*/ 	.short	(.L_16 - .L_15)
.L_15:
        /*002c*/ 	.word	0x00000000
        /*0030*/ 	.short	0x0001
        /*0032*/ 	.short	0x0008
        /*0034*/ 	.byte	0x00, 0xf4, 0x21, 0x00


	//----- nvinfo : EIATTR_KPARAM_INFO
	.align		4
.L_16:
        /*0038*/ 	.byte	0x04, 0x17
        /*003a*/ 	.short	(.L_18 - .L_17)
.L_17:
        /*003c*/ 	.word	0x00000000
        /*0040*/ 	.short	0x0000
        /*0042*/ 	.short	0x0000
        /*0044*/ 	.byte	0x00, 0xf4, 0x21, 0x00


	//----- nvinfo : EIATTR_SPARSE_MMA_MASK
	.align		4
.L_18:
        /*0048*/ 	.byte	0x03, 0x50
        /*004a*/ 	.short	0x0000


	//----- nvinfo : EIATTR_MAXREG_COUNT
	.align		4
        /*004c*/ 	.byte	0x03, 0x1b
        /*004e*/ 	.short	0x00ff


	//----- nvinfo : EIATTR_EXIT_INSTR_OFFSETS
	.align		4
        /*0050*/ 	.byte	0x04, 0x1c
        /*0052*/ 	.short	(.L_20 - .L_19)


	//   ....[0]....
.L_19:
        /*0054*/ 	.word	0x00001130


	//----- nvinfo : EIATTR_REQNTID
	.align		4
.L_20:
        /*0058*/ 	.byte	0x04, 0x10
        /*005a*/ 	.short	(.L_22 - .L_21)
.L_21:
        /*005c*/ 	.word	0x00000100
        /*0060*/ 	.word	0x00000001
        /*0064*/ 	.word	0x00000001


	//----- nvinfo : EIATTR_CRS_STACK_SIZE
	.align		4
.L_22:
        /*0068*/ 	.byte	0x04, 0x1e
        /*006a*/ 	.short	(.L_24 - .L_23)
.L_23:
        /*006c*/ 	.word	0x00000000


	//----- nvinfo : EIATTR_CBANK_PARAM_SIZE
	.align		4
.L_24:
        /*0070*/ 	.byte	0x03, 0x19
        /*0072*/ 	.short	0x001c


	//----- nvinfo : EIATTR_PARAM_CBANK
	.align		4
        /*0074*/ 	.byte	0x04, 0x0a
        /*0076*/ 	.short	(.L_26 - .L_25)
	.align		4
.L_25:
        /*0078*/ 	.word	index@(.nv.constant0.triton_poi_fused_cat_8)
        /*007c*/ 	.short	0x0210
        /*007e*/ 	.short	0x001c


	//----- nvinfo : EIATTR_SW_WAR
	.align		4
.L_26:
        /*0080*/ 	.byte	0x04, 0x36
        /*0082*/ 	.short	(.L_28 - .L_27)
.L_27:
        /*0084*/ 	.word	0x00000008
.L_28:


//--------------------- .nv.callgraph             --------------------------
	.section	.nv.callgraph,"",@"SHT_CUDA_CALLGRAPH"
	.align	4
	.sectionentsize	8
	.align		4
        /*0000*/ 	.word	0x00000000
	.align		4
        /*0004*/ 	.word	0xffffffff
	.align		4
        /*0008*/ 	.word	0x00000000
	.align		4
        /*000c*/ 	.word	0xfffffffe
	.align		4
        /*0010*/ 	.word	0x00000000
	.align		4
        /*0014*/ 	.word	0xfffffffd
	.align		4
        /*0018*/ 	.word	0x00000000
	.align		4
        /*001c*/ 	.word	0xfffffffc


//--------------------- .nv.constant4             --------------------------
	.section	.nv.constant4,"a",@progbits
	.align	8
	.align		8
.nv.constant4:
        /*0000*/ 	.dword	_$_str


//--------------------- .text.triton_poi_fused_cat_8 --------------------------
	.section	.text.triton_poi_fused_cat_8,"ax",@progbits
	.align	128
        .global         triton_poi_fused_cat_8
        .type           triton_poi_fused_cat_8,@function
        .size           triton_poi_fused_cat_8,(.L_x_25 - triton_poi_fused_cat_8)
        .other          triton_poi_fused_cat_8,@"STO_CUDA_ENTRY STV_DEFAULT"
triton_poi_fused_cat_8:
.text.triton_poi_fused_cat_8:
[----:B------:R-:W0:Y:S02]  /*0000*/  LDC R1, c[0x0][0x28] ;  /* 0x00000a00ff017b82 */ /* 0x000e240000000800 */
[----:B------:R-:W1:Y:S01]  /*0010*/  S2R R0, SR_TID.X ;  /* 0x0000000000007919 */ /* 0x000e620000002100 */
[----:B------:R-:W-:Y:S01]  /*0020*/  ULDC.64 UR4, c[0x0][0x208] ;  /* 0x0000820000047ab9 */ /* 0x000fe20000000a00 */
[----:B------:R-:W-:Y:S01]  /*0030*/  BSSY B0, `(.L_x_0) ;  /* 0x0000011000007945 */ /* 0x000fe20003800000 */
[----:B------:R-:W-:Y:S01]  /*0040*/  CS2R R8, SRZ ;  /* 0x0000000000087805 */ /* 0x000fe2000001ff00 */
[----:B------:R-:W2:Y:S01]  /*0050*/  S2R R3, SR_CTAID.X ;  /* 0x0000000000037919 */ /* 0x000ea20000002500 */
[----:B-1----:R-:W-:-:S04]  /*0060*/  SHF.L.U32 R0, R0, 0x1, RZ ;  /* 0x0000000100007819 */ /* 0x002fc800000006ff */
[----:B------:R-:W-:-:S04]  /*0070*/  LOP3.LUT R0, R0, 0x1fe, RZ, 0xc0, !PT ;  /* 0x000001fe00007812 */ /* 0x000fc800078ec0ff */
[----:B--2---:R-:W-:-:S04]  /*0080*/  LEA R4, R3, R0, 0x9 ;  /* 0x0000000003047211 */ /* 0x004fc800078e48ff */
[----:B------:R-:W-:-:S04]  /*0090*/  SHF.R.S32.HI R3, RZ, 0x1f, R4 ;  /* 0x0000001fff037819 */ /* 0x000fc80000011404 */
[----:B------:R-:W-:-:S04]  /*00a0*/  LEA.HI R3, R3, R4, RZ, 0x7 ;  /* 0x0000000403037211 */ /* 0x000fc800078f38ff */
[----:B------:R-:W-:Y:S02]  /*00b0*/  LOP3.LUT R5, R3, 0xffffff80, RZ, 0xc0, !PT ;  /* 0xffffff8003057812 */ /* 0x000fe400078ec0ff */
[----:B------:R-:W-:Y:S02]  /*00c0*/  SHF.R.S32.HI R6, RZ, 0x7, R3 ;  /* 0x00000007ff067819 */ /* 0x000fe40000011403 */
[----:B------:R-:W-:-:S04]  /*00d0*/  IADD3 R5, R4, -R5, RZ ;  /* 0x8000000504057210 */ /* 0x000fc80007ffe0ff */
[----:B------:R-:W-:Y:S02]  /*00e0*/  ISETP.GE.AND P0, PT, R5, 0x40, PT ;  /* 0x000000400500780c */ /* 0x000fe40003f06270 */
[----:B------:R-:W-:-:S11]  /*00f0*/  LEA R6, R6, R5, 0x6 ;  /* 0x0000000506067211 */ /* 0x000fd600078e30ff */
[----:B------:R-:W-:Y:S05]  /*0100*/  @P0 BRA `(.L_x_1) ;  /* 0x00000000000c0947 */ /* 0x000fea0003800000 */
[----:B------:R-:W1:Y:S02]  /*0110*/  LDC.64 R2, c[0x0][0x210] ;  /* 0x00008400ff027b82 */ /* 0x000e640000000a00 */
[----:B-1----:R-:W-:-:S05]  /*0120*/  IMAD.WIDE R2, R6, 0x4, R2 ;  /* 0x0000000406027825 */ /* 0x002fca00078e0202 */
[----:B------:R1:W5:Y:S02]  /*0130*/  LDG.E.EL.64 R8, desc[UR4][R2.64] ;  /* 0x0000000402087981 */ /* 0x000364000c2e1b00 */
.L_x_1:
[----:B------:R-:W-:Y:S05]  /*0140*/  BSYNC B0 ;  /* 0x0000000000007941 */ /* 0x000fea0003800000 */
.L_x_0:
[----:B-1---5:R-:W-:Y:S01]  /*0150*/  SEL R3, R8, RZ, !P0 ;  /* 0x000000ff08037207 */ /* 0x022fe20004000000 */
[----:B------:R-:W-:Y:S01]  /*0160*/  HFMA2.MMA R15, -RZ, RZ, 1.625, 0 ;  /* 0x3e800000ff0f7435 */ /* 0x000fe200000001ff */
[----:B------:R-:W-:Y:S01]  /*0170*/  SEL R2, R9, RZ, !P0 ;  /* 0x000000ff09027207 */ /* 0x000fe20004000000 */
[----:B------:R-:W-:Y:S02]  /*0180*/  BSSY B0, `(.L_x_2) ;  /* 0x000003d000007945 */ /* 0x000fe40003800000 */
[----:B------:R-:W-:Y:S02]  /*0190*/  FMUL R7, R3, 1.4426950216293334961 ;  /* 0x3fb8aa3b03077820 */ /* 0x000fe40000400000 */
[----:B------:R-:W-:-:S03]  /*01a0*/  FMUL R10, R2, 1.4426950216293334961 ;  /* 0x3fb8aa3b020a7820 */ /* 0x000fc60000400000 */
[----:B------:R-:W-:Y:S02]  /*01b0*/  FSETP.GEU.AND P1, PT, R7, -126, PT ;  /* 0xc2fc00000700780b */ /* 0x000fe40003f2e000 */
[----:B------:R-:W-:-:S11]  /*01c0*/  FSETP.GEU.AND P2, PT, R10, -126, PT ;  /* 0xc2fc00000a00780b */ /* 0x000fd60003f4e000 */
[----:B------:R-:W-:Y:S02]  /*01d0*/  @!P1 FMUL R7, R7, 0.5 ;  /* 0x3f00000007079820 */ /* 0x000fe40000400000 */
[----:B------:R-:W-:Y:S02]  /*01e0*/  @!P2 FMUL R10, R10, 0.5 ;  /* 0x3f0000000a0aa820 */ /* 0x000fe40000400000 */
[----:B------:R-:W1:Y:S08]  /*01f0*/  MUFU.EX2 R0, R7 ;  /* 0x0000000700007308 */ /* 0x000e700000000800 */
[----:B------:R-:W2:Y:S01]  /*0200*/  MUFU.EX2 R8, R10 ;  /* 0x0000000a00087308 */ /* 0x000ea20000000800 */
[----:B-1----:R-:W-:Y:S01]  /*0210*/  @!P1 FMUL R0, R0, R0 ;  /* 0x0000000000009220 */ /* 0x002fe20000400000 */
[----:B------:R-:W-:-:S03]  /*0220*/  FSETP.GT.AND P1, PT, R3, 20, PT ;  /* 0x41a000000300780b */ /* 0x000fc60003f24000 */
[C---:B------:R-:W-:Y:S01]  /*0230*/  FADD.FTZ.RZ R9, R0.reuse, 1 ;  /* 0x3f80000000097421 */ /* 0x040fe2000001c000 */
[----:B------:R-:W-:Y:S01]  /*0240*/  ISETP.GE.U32.AND P3, PT, R0, 0x7f800000, PT ;  /* 0x7f8000000000780c */ /* 0x000fe20003f66070 */
[----:B--2---:R-:W-:-:S03]  /*0250*/  @!P2 FMUL R8, R8, R8 ;  /* 0x000000080808a220 */ /* 0x004fc60000400000 */
[----:B------:R-:W-:Y:S01]  /*0260*/  IADD3 R9, R9, -0x3f400000, RZ ;  /* 0xc0c0000009097810 */ /* 0x000fe20007ffe0ff */
[----:B------:R-:W-:-:S03]  /*0270*/  FADD.FTZ.RZ R11, R8, 1 ;  /* 0x3f800000080b7421 */ /* 0x000fc6000001c000 */
[----:B------:R-:W-:Y:S02]  /*0280*/  LOP3.LUT R9, R9, 0xff800000, RZ, 0xc0, !PT ;  /* 0xff80000009097812 */ /* 0x000fe400078ec0ff */
[----:B------:R-:W-:Y:S02]  /*0290*/  ISETP.GE.U32.AND P2, PT, R8, 0x7f800000, PT ;  /* 0x7f8000000800780c */ /* 0x000fe40003f46070 */
[----:B------:R-:W-:Y:S02]  /*02a0*/  IADD3 R11, R11, -0x3f400000, RZ ;  /* 0xc0c000000b0b7810 */ /* 0x000fe40007ffe0ff */
[----:B------:R-:W-:Y:S02]  /*02b0*/  IADD3 R7, -R9, 0x40800000, RZ ;  /* 0x4080000009077810 */ /* 0x000fe40007ffe1ff */
[----:B------:R-:W-:Y:S02]  /*02c0*/  LOP3.LUT R11, R11, 0xff800000, RZ, 0xc0, !PT ;  /* 0xff8000000b0b7812 */ /* 0x000fe400078ec0ff */
[----:B------:R-:W-:Y:S01]  /*02d0*/  IADD3 R12, R0, -R9, RZ ;  /* 0x80000009000c7210 */ /* 0x000fe20007ffe0ff */
[----:B------:R-:W-:Y:S01]  /*02e0*/  FFMA.FTZ R13, R7, R15, -1 ;  /* 0xbf800000070d7423 */ /* 0x000fe2000001000f */
[----:B------:R-:W-:-:S02]  /*02f0*/  IADD3 R14, -R11, 0x40800000, RZ ;  /* 0x408000000b0e7810 */ /* 0x000fc40007ffe1ff */
[----:B------:R-:W-:Y:S01]  /*0300*/  IADD3 R10, R8, -R11, RZ ;  /* 0x8000000b080a7210 */ /* 0x000fe20007ffe0ff */
[----:B------:R-:W-:Y:S01]  /*0310*/  FADD R12, R12, R13 ;  /* 0x0000000d0c0c7221 */ /* 0x000fe20000000000 */
[----:B------:R-:W-:Y:S01]  /*0320*/  MOV R7, 0x3d39bf78 ;  /* 0x3d39bf7800077802 */ /* 0x000fe20000000f00 */
[----:B------:R-:W-:Y:S01]  /*0330*/  FFMA.FTZ R15, R14, R15, -1 ;  /* 0xbf8000000e0f7423 */ /* 0x000fe2000001000f */
[----:B------:R-:W-:Y:S02]  /*0340*/  I2FP.F32.S32 R11, R11 ;  /* 0x0000000b000b7245 */ /* 0x000fe40000201400 */
[----:B------:R-:W-:Y:S01]  /*0350*/  I2FP.F32.S32 R9, R9 ;  /* 0x0000000900097245 */ /* 0x000fe20000201400 */
[----:B------:R-:W-:Y:S01]  /*0360*/  FADD R10, R10, R15 ;  /* 0x0000000f0a0a7221 */ /* 0x000fe20000000000 */
[-C--:B------:R-:W-:Y:S01]  /*0370*/  FFMA.FTZ R13, R12, -R7.reuse, 0.10546888411045074463 ;  /* 0x3dd800120c0d7423 */ /* 0x080fe20000010807 */
[----:B------:R-:W-:Y:S02]  /*0380*/  FMUL R11, R11, 1.1920928955078125e-07 ;  /* 0x340000000b0b7820 */ /* 0x000fe40000400000 */
[----:B------:R-:W-:Y:S01]  /*0390*/  FFMA.FTZ R15, R10, -R7, 0.10546888411045074463 ;  /* 0x3dd800120a0f7423 */ /* 0x000fe20000010807 */
[----:B------:R-:W-:Y:S01]  /*03a0*/  FFMA.FTZ R13, R12, R13, -0.13229703903198242188 ;  /* 0xbe0778e00c0d7423 */ /* 0x000fe2000001000d */
[----:B------:R-:W-:-:S02]  /*03b0*/  FMUL R9, R9, 1.1920928955078125e-07 ;  /* 0x3400000009097820 */ /* 0x000fc40000400000 */
[----:B------:R-:W-:Y:S01]  /*03c0*/  FFMA.FTZ R15, R10, R15, -0.13229703903198242188 ;  /* 0xbe0778e00a0f7423 */ /* 0x000fe2000001000f */
[----:B------:R-:W-:-:S03]  /*03d0*/  FFMA.FTZ R13, R12, R13, 0.14491446316242218018 ;  /* 0x3e1464750c0d7423 */ /* 0x000fc6000001000d */
[----:B------:R-:W-:Y:S01]  /*03e0*/  FFMA.FTZ R15, R10, R15, 0.14491446316242218018 ;  /* 0x3e1464750a0f7423 */ /* 0x000fe2000001000f */
[----:B------:R-:W-:-:S03]  /*03f0*/  FFMA.FTZ R13, R12, R13, -0.16641564667224884033 ;  /* 0xbe2a68dd0c0d7423 */ /* 0x000fc6000001000d */
[----:B------:R-:W-:Y:S01]  /*0400*/  FFMA.FTZ R15, R10, R15, -0.16641564667224884033 ;  /* 0xbe2a68dd0a0f7423 */ /* 0x000fe2000001000f */
[----:B------:R-:W-:-:S03]  /*0410*/  FFMA.FTZ R13, R12, R13, 0.19988867640495300293 ;  /* 0x3e4caf9e0c0d7423 */ /* 0x000fc6000001000d */
[----:B------:R-:W-:Y:S01]  /*0420*/  FFMA.FTZ R15, R10, R15, 0.19988867640495300293 ;  /* 0x3e4caf9e0a0f7423 */ /* 0x000fe2000001000f */
[----:B------:R-:W-:-:S03]  /*0430*/  FFMA.FTZ R13, R12, R13, -0.25000196695327758789 ;  /* 0xbe8000420c0d7423 */ /* 0x000fc6000001000d */
[----:B------:R-:W-:Y:S01]  /*0440*/  FFMA.FTZ R15, R10, R15, -0.25000196695327758789 ;  /* 0xbe8000420a0f7423 */ /* 0x000fe2000001000f */
[----:B------:R-:W-:-:S03]  /*0450*/  FFMA.FTZ R13, R12, R13, 0.33333510160446166992 ;  /* 0x3eaaaae60c0d7423 */ /* 0x000fc6000001000d */
[----:B------:R-:W-:Y:S01]  /*0460*/  FFMA.FTZ R15, R10, R15, 0.33333510160446166992 ;  /* 0x3eaaaae60a0f7423 */ /* 0x000fe2000001000f */
[----:B------:R-:W-:-:S03]  /*0470*/  FFMA.FTZ R13, R12, R13, -0.5 ;  /* 0xbf0000000c0d7423 */ /* 0x000fc6000001000d */
[----:B------:R-:W-:Y:S01]  /*0480*/  FFMA.FTZ R15, R10, R15, -0.5 ;  /* 0xbf0000000a0f7423 */ /* 0x000fe2000001000f */
[----:B------:R-:W-:-:S03]  /*0490*/  FMUL R13, R12, R13 ;  /* 0x0000000d0c0d7220 */ /* 0x000fc60000400000 */
[----:B------:R-:W-:Y:S01]  /*04a0*/  FMUL R15, R10, R15 ;  /* 0x0000000f0a0f7220 */ /* 0x000fe20000400000 */
[----:B------:R-:W-:-:S03]  /*04b0*/  FFMA.FTZ R12, R12, R13, R12 ;  /* 0x0000000d0c0c7223 */ /* 0x000fc6000001000c */
[----:B------:R-:W-:Y:S01]  /*04c0*/  FFMA.FTZ R10, R10, R15, R10 ;  /* 0x0000000f0a0a7223 */ /* 0x000fe2000001000a */
[----:B------:R-:W-:-:S03]  /*04d0*/  FFMA.FTZ R12, R9, 0.69314718246459960938, R12 ;  /* 0x3f317218090c7823 */ /* 0x000fc6000001000c */
[----:B------:R-:W-:Y:S01]  /*04e0*/  FFMA.FTZ R11, R11, 0.69314718246459960938, R10 ;  /* 0x3f3172180b0b7823 */ /* 0x000fe2000001000a */
[----:B------:R-:W-:Y:S06]  /*04f0*/  @!P3 BRA `(.L_x_3) ;  /* 0x000000000014b947 */ /* 0x000fec0003800000 */
[C---:B------:R-:W-:Y:S02]  /*0500*/  ISETP.GE.AND P3, PT, R0.reuse, -0x407fffff, PT ;  /* 0xbf8000010000780c */ /* 0x040fe40003f66270 */
[----:B------:R-:W-:-:S11]  /*0510*/  FSETP.NEU.AND P4, PT, R0, RZ, PT ;  /* 0x000000ff0000720b */ /* 0x000fd60003f8d000 */
[----:B------:R-:W-:-:S05]  /*0520*/  @P3 MOV R9, 0x7f800000 ;  /* 0x7f80000000093802 */ /* 0x000fca0000000f00 */
[----:B------:R-:W-:-:S05]  /*0530*/  @P3 FFMA.FTZ R12, R0, R9, +INF ;  /* 0x7f800000000c3423 */ /* 0x000fca0000010009 */
[----:B------:R-:W-:-:S07]  /*0540*/  FSEL R12, R12, -RZ, P4 ;  /* 0x800000ff0c0c7208 */ /* 0x000fce0002000000 */
.L_x_3:
[----:B------:R-:W-:Y:S05]  /*0550*/  BSYNC B0 ;  /* 0x0000000000007941 */ /* 0x000fea0003800000 */
.L_x_2:
[----:B------:R-:W-:Y:S04]  /*0560*/  BSSY B0, `(.L_x_4) ;  /* 0x0000007000007945 */ /* 0x000fe80003800000 */
[----:B------:R-:W-:Y:S05]  /*0570*/  @!P2 BRA `(.L_x_5) ;  /* 0x000000000014a947 */ /* 0x000fea0003800000 */
[C---:B------:R-:W-:Y:S02]  /*0580*/  ISETP.GE.AND P2, PT, R8.reuse, -0x407fffff, PT ;  /* 0xbf8000010800780c */ /* 0x040fe40003f46270 */
[----:B------:R-:W-:-:S11]  /*0590*/  FSETP.NEU.AND P3, PT, R8, RZ, PT ;  /* 0x000000ff0800720b */ /* 0x000fd60003f6d000 */
[----:B------:R-:W-:-:S05]  /*05a0*/  @P2 MOV R9, 0x7f800000 ;  /* 0x7f80000000092802 */ /* 0x000fca0000000f00 */
[----:B------:R-:W-:-:S05]  /*05b0*/  @P2 FFMA.FTZ R11, R8, R9, +INF ;  /* 0x7f800000080b2423 */ /* 0x000fca0000010009 */
[----:B------:R-:W-:-:S07]  /*05c0*/  FSEL R11, R11, -RZ, P3 ;  /* 0x800000ff0b0b7208 */ /* 0x000fce0001800000 */
.L_x_5:
[----:B------:R-:W-:Y:S05]  /*05d0*/  BSYNC B0 ;  /* 0x0000000000007941 */ /* 0x000fea0003800000 */
.L_x_4:
[----:B------:R-:W-:Y:S01]  /*05e0*/  FSEL R13, R3, R12, P1 ;  /* 0x0000000c030d7208 */ /* 0x000fe20000800000 */
[----:B------:R-:W-:Y:S01]  /*05f0*/  BSSY B0, `(.L_x_6) ;  /* 0x0000017000007945 */ /* 0x000fe20003800000 */
[----:B------:R-:W-:-:S03]  /*0600*/  FSETP.GT.AND P1, PT, R2, 20, PT ;  /* 0x41a000000200780b */ /* 0x000fc60003f24000 */
[----:B------:R-:W-:Y:S01]  /*0610*/  FADD.FTZ R12, |R13|, -RZ ;  /* 0x800000ff0d0c7221 */ /* 0x000fe20000010200 */
[----:B------:R-:W-:-:S04]  /*0620*/  FSEL R9, R2, R11, P1 ;  /* 0x0000000b02097208 */ /* 0x000fc80000800000 */
[----:B------:R-:W-:-:S13]  /*0630*/  FSETP.GE.AND P2, PT, R12, 0.60000002384185791016, PT ;  /* 0x3f19999a0c00780b */ /* 0x000fda0003f46000 */
[----:B------:R-:W-:Y:S05]  /*0640*/  @!P2 BRA `(.L_x_7) ;  /* 0x000000000028a947 */ /* 0x000fea0003800000 */
[C---:B------:R-:W-:Y:S01]  /*0650*/  FMUL R0, R12.reuse, 2.8853900432586669922 ;  /* 0x4038aa3b0c007820 */ /* 0x040fe20000400000 */
[----:B------:R-:W-:Y:S01]  /*0660*/  HFMA2.MMA R11, -RZ, RZ, 1.875, 0 ;  /* 0x3f800000ff0b7435 */ /* 0x000fe200000001ff */
[----:B------:R-:W-:-:S04]  /*0670*/  FSETP.GE.AND P1, PT, R12, 9.010913848876953125, PT ;  /* 0x41102cb40c00780b */ /* 0x000fc80003f26000 */
[----:B------:R-:W1:Y:S02]  /*0680*/  MUFU.EX2 R0, R0 ;  /* 0x0000000000007308 */ /* 0x000e640000000800 */
[----:B-1----:R-:W-:-:S06]  /*0690*/  FADD R10, R0, 1 ;  /* 0x3f800000000a7421 */ /* 0x002fcc0000000000 */
[----:B------:R-:W1:Y:S02]  /*06a0*/  MUFU.RCP R10, R10 ;  /* 0x0000000a000a7308 */ /* 0x000e640000001000 */
[----:B-1----:R-:W-:-:S05]  /*06b0*/  FFMA.FTZ R8, R10, -2, R11 ;  /* 0xc00000000a087823 */ /* 0x002fca000001000b */
[----:B------:R-:W-:-:S04]  /*06c0*/  FSEL R8, R8, 1, !P1 ;  /* 0x3f80000008087808 */ /* 0x000fc80004800000 */
[----:B------:R-:W-:Y:S01]  /*06d0*/  LOP3.LUT R8, R8, 0x80000000, R13, 0xf8, !PT ;  /* 0x8000000008087812 */ /* 0x000fe200078ef80d */
[----:B------:R-:W-:Y:S06]  /*06e0*/  BRA `(.L_x_8) ;  /* 0x00000000001c7947 */ /* 0x000fec0003800000 */
.L_x_7:
[----:B------:R-:W-:Y:S01]  /*06f0*/  MOV R0, 0x3c80f082 ;  /* 0x3c80f08200007802 */ /* 0x000fe20000000f00 */
[----:B------:R-:W-:-:S04]  /*0700*/  FMUL R11, R13, R13 ;  /* 0x0000000d0d0b7220 */ /* 0x000fc80000400000 */
[----:B------:R-:W-:-:S04]  /*0710*/  FFMA.FTZ R0, R11, R0, -0.052303962409496307373 ;  /* 0xbd563cae0b007423 */ /* 0x000fc80000010000 */
[----:B------:R-:W-:-:S04]  /*0720*/  FFMA.FTZ R0, R11, R0, 0.1331529766321182251 ;  /* 0x3e0859410b007423 */ /* 0x000fc80000010000 */
[----:B------:R-:W-:-:S04]  /*0730*/  FFMA.FTZ R0, R11, R0, -0.33332768082618713379 ;  /* 0xbeaaa9ed0b007423 */ /* 0x000fc80000010000 */
[----:B------:R-:W-:-:S04]  /*0740*/  FFMA.FTZ R0, R11, R0, RZ ;  /* 0x000000000b007223 */ /* 0x000fc800000100ff */
[----:B------:R-:W-:-:S07]  /*0750*/  FFMA.FTZ R8, R13, R0, R13 ;  /* 0x000000000d087223 */ /* 0x000fce000001000d */
.L_x_8:
[----:B------:R-:W-:Y:S05]  /*0760*/  BSYNC B0 ;  /* 0x0000000000007941 */ /* 0x000fea0003800000 */
.L_x_6:
[----:B------:R-:W-:Y:S01]  /*0770*/  FADD.FTZ R12, |R9|, -RZ ;  /* 0x800000ff090c7221 */ /* 0x000fe20000010200 */
[----:B------:R-:W-:Y:S01]  /*0780*/  BSSY B0, `(.L_x_9) ;  /* 0x0000015000007945 */ /* 0x000fe20003800000 */
[----:B------:R-:W-:-:S03]  /*0790*/  SHF.R.S32.HI R13, RZ, 0x1f, R6 ;  /* 0x0000001fff0d7819 */ /* 0x000fc60000011406 */
        /* <DEDUP_REMOVED lines=12> */
.L_x_10:
[----:B------:R-:W-:Y:S01]  /*0860*/  MOV R0, 0x3c80f082 ;  /* 0x3c80f08200007802 */ /* 0x000fe20000000f00 */
[----:B------:R-:W-:-:S04]  /*0870*/  FMUL R11, R9, R9 ;  /* 0x00000009090b7220 */ /* 0x000fc80000400000 */
[----:B------:R-:W-:-:S04]  /*0880*/  FFMA.FTZ R0, R11, R0, -0.052303962409496307373 ;  /* 0xbd563cae0b007423 */ /* 0x000fc80000010000 */
[----:B------:R-:W-:-:S04]  /*0890*/  FFMA.FTZ R0, R11, R0, 0.1331529766321182251 ;  /* 0x3e0859410b007423 */ /* 0x000fc80000010000 */
[----:B------:R-:W-:-:S04]  /*08a0*/  FFMA.FTZ R0, R11, R0, -0.33332768082618713379 ;  /* 0xbeaaa9ed0b007423 */ /* 0x000fc80000010000 */
[----:B------:R-:W-:-:S04]  /*08b0*/  FFMA.FTZ R0, R11, R0, RZ ;  /* 0x000000000b007223 */ /* 0x000fc800000100ff */
[----:B------:R-:W-:-:S07]  /*08c0*/  FFMA.FTZ R9, R9, R0, R9 ;  /* 0x0000000009097223 */ /* 0x000fce0000010009 */
.L_x_11:
[----:B------:R-:W-:Y:S05]  /*08d0*/  BSYNC B0 ;  /* 0x0000000000007941 */ /* 0x000fea0003800000 */
.L_x_9:
[----:B------:R-:W-:Y:S01]  /*08e0*/  ISETP.GT.AND P1, PT, R5, 0x3f, PT ;  /* 0x0000003f0500780c */ /* 0x000fe20003f24270 */
[----:B------:R-:W-:Y:S01]  /*08f0*/  ULDC.64 UR6, c[0x0][0x218] ;  /* 0x0000860000067ab9 */ /* 0x000fe20000000a00 */
[----:B------:R-:W-:Y:S01]  /*0900*/  BSSY B0, `(.L_x_12) ;  /* 0x0000006000007945 */ /* 0x000fe20003800000 */
[----:B------:R-:W-:-:S04]  /*0910*/  LEA R10, P2, R6, UR6, 0x2 ;  /* 0x00000006060a7c11 */ /* 0x000fc8000f8410ff */
[----:B------:R-:W-:Y:S02]  /*0920*/  LEA.HI.X R11, R6, UR7, R13, 0x2, P2 ;  /* 0x00000007060b7c11 */ /* 0x000fe400090f140d */
[----:B------:R-:W-:-:S04]  /*0930*/  CS2R R12, SRZ ;  /* 0x00000000000c7805 */ /* 0x000fc8000001ff00 */
[----:B------:R-:W-:Y:S05]  /*0940*/  @!P1 BRA `(.L_x_13) ;  /* 0x0000000000049947 */ /* 0x000fea0003800000 */
[----:B------:R1:W5:Y:S02]  /*0950*/  LDG.E.EL.64 R12, desc[UR4][R10.64+-0x100] ;  /* 0xffff00040a0c7981 */ /* 0x000364000c2e1b00 */
.L_x_13:
[----:B------:R-:W-:Y:S05]  /*0960*/  BSYNC B0 ;  /* 0x0000000000007941 */ /* 0x000fea0003800000 */
.L_x_12:
[----:B-----5:R-:W-:Y:S01]  /*0970*/  SEL R5, R12, RZ, P1 ;  /* 0x000000ff0c057207 */ /* 0x020fe20000800000 */
[----:B------:R-:W-:Y:S01]  /*0980*/  BSSY B0, `(.L_x_14) ;  /* 0x000003e000007945 */ /* 0x000fe20003800000 */
[----:B------:R-:W-:-:S03]  /*0990*/  SEL R6, R13, RZ, P1 ;  /* 0x000000ff0d067207 */ /* 0x000fc60000800000 */
[----:B------:R-:W-:Y:S02]  /*09a0*/  FMUL R12, R5, 1.4426950216293334961 ;  /* 0x3fb8aa3b050c7820 */ /* 0x000fe40000400000 */
[----:B------:R-:W-:-:S03]  /*09b0*/  FMUL R14, R6, 1.4426950216293334961 ;  /* 0x3fb8aa3b060e7820 */ /* 0x000fc60000400000 */
[----:B------:R-:W-:Y:S02]  /*09c0*/  FSETP.GEU.AND P1, PT, R12, -126, PT ;  /* 0xc2fc00000c00780b */ /* 0x000fe40003f2e000 */
[----:B------:R-:W-:-:S11]  /*09d0*/  FSETP.GEU.AND P2, PT, R14, -126, PT ;  /* 0xc2fc00000e00780b */ /* 0x000fd60003f4e000 */
[----:B------:R-:W-:Y:S02]  /*09e0*/  @!P1 FMUL R12, R12, 0.5 ;  /* 0x3f0000000c0c9820 */ /* 0x000fe40000400000 */
[----:B------:R-:W-:Y:S02]  /*09f0*/  @!P2 FMUL R14, R14, 0.5 ;  /* 0x3f0000000e0ea820 */ /* 0x000fe40000400000 */
[----:B------:R-:W2:Y:S08]  /*0a00*/  MUFU.EX2 R0, R12 ;  /* 0x0000000c00007308 */ /* 0x000eb00000000800 */
[----:B-1----:R-:W1:Y:S01]  /*0a10*/  MUFU.EX2 R11, R14 ;  /* 0x0000000e000b7308 */ /* 0x002e620000000800 */
[----:B--2---:R-:W-:Y:S01]  /*0a20*/  @!P1 FMUL R0, R0, R0 ;  /* 0x0000000000009220 */ /* 0x004fe20000400000 */
[----:B------:R-:W-:-:S03]  /*0a30*/  FSETP.GT.AND P1, PT, R5, 20, PT ;  /* 0x41a000000500780b */ /* 0x000fc60003f24000 */
[C---:B------:R-:W-:Y:S01]  /*0a40*/  FADD.FTZ.RZ R10, R0.reuse, 1 ;  /* 0x3f800000000a7421 */ /* 0x040fe2000001c000 */
[----:B------:R-:W-:Y:S01]  /*0a50*/  ISETP.GE.U32.AND P3, PT, R0, 0x7f800000, PT ;  /* 0x7f8000000000780c */ /* 0x000fe20003f66070 */
[----:B-1----:R-:W-:-:S03]  /*0a60*/  @!P2 FMUL R11, R11, R11 ;  /* 0x0000000b0b0ba220 */ /* 0x002fc60000400000 */
[----:B------:R-:W-:Y:S01]  /*0a70*/  IADD3 R10, R10, -0x3f400000, RZ ;  /* 0xc0c000000a0a7810 */ /* 0x000fe20007ffe0ff */
[----:B------:R-:W-:-:S03]  /*0a80*/  FADD.FTZ.RZ R15, R11, 1 ;  /* 0x3f8000000b0f7421 */ /* 0x000fc6000001c000 */
[----:B------:R-:W-:Y:S01]  /*0a90*/  LOP3.LUT R13, R10, 0xff800000, RZ, 0xc0, !PT ;  /* 0xff8000000a0d7812 */ /* 0x000fe200078ec0ff */
[----:B------:R-:W-:Y:S01]  /*0aa0*/  HFMA2.MMA R10, -RZ, RZ, 1.875, 0 ;  /* 0x3f800000ff0a7435 */ /* 0x000fe200000001ff */
[----:B------:R-:W-:Y:S02]  /*0ab0*/  ISETP.GE.U32.AND P2, PT, R11, 0x7f800000, PT ;  /* 0x7f8000000b00780c */ /* 0x000fe40003f46070 */
[----:B------:R-:W-:Y:S02]  /*0ac0*/  IADD3 R16, R15, -0x3f400000, RZ ;  /* 0xc0c000000f107810 */ /* 0x000fe40007ffe0ff */
[----:B------:R-:W-:Y:S02]  /*0ad0*/  IADD3 R15, -R13, 0x40800000, RZ ;  /* 0x408000000d0f7810 */ /* 0x000fe40007ffe1ff */
[----:B------:R-:W-:Y:S02]  /*0ae0*/  LOP3.LUT R12, R16, 0xff800000, RZ, 0xc0, !PT ;  /* 0xff800000100c7812 */ /* 0x000fe400078ec0ff */
[----:B------:R-:W-:Y:S01]  /*0af0*/  IADD3 R16, R0, -R13, RZ ;  /* 0x8000000d00107210 */ /* 0x000fe20007ffe0ff */
[----:B------:R-:W-:Y:S01]  /*0b00*/  FFMA.FTZ R15, R15, 0.25, -R10 ;  /* 0x3e8000000f0f7823 */ /* 0x000fe2000001080a */
[----:B------:R-:W-:-:S02]  /*0b10*/  IADD3 R17, -R12, 0x40800000, RZ ;  /* 0x408000000c117810 */ /* 0x000fc40007ffe1ff */
[----:B------:R-:W-:Y:S01]  /*0b20*/  IADD3 R14, R11, -R12, RZ ;  /* 0x8000000c0b0e7210 */ /* 0x000fe20007ffe0ff */
[----:B------:R-:W-:Y:S01]  /*0b30*/  FADD R16, R16, R15 ;  /* 0x0000000f10107221 */ /* 0x000fe20000000000 */
[----:B------:R-:W-:Y:S01]  /*0b40*/  I2FP.F32.S32 R12, R12 ;  /* 0x0000000c000c7245 */ /* 0x000fe20000201400 */
[----:B------:R-:W-:Y:S01]  /*0b50*/  FFMA.FTZ R17, R17, 0.25, -R10 ;  /* 0x3e80000011117823 */ /* 0x000fe2000001080a */
[----:B------:R-:W-:Y:S01]  /*0b60*/  I2FP.F32.S32 R13, R13 ;  /* 0x0000000d000d7245 */ /* 0x000fe20000201400 */
[----:B------:R-:W-:Y:S02]  /*0b70*/  FFMA.FTZ R15, R16, -R7, 0.10546888411045074463 ;  /* 0x3dd80012100f7423 */ /* 0x000fe40000010807 */
[----:B------:R-:W-:Y:S01]  /*0b80*/  FADD R14, R14, R17 ;  /* 0x000000110e0e7221 */ /* 0x000fe20000000000 */
[----:B------:R-:W-:Y:S01]  /*0b90*/  FMUL R12, R12, 1.1920928955078125e-07 ;  /* 0x340000000c0c7820 */ /* 0x000fe20000400000 */
[----:B------:R-:W-:Y:S01]  /*0ba0*/  FFMA.FTZ R15, R16, R15, -0.13229703903198242188 ;  /* 0xbe0778e0100f7423 */ /* 0x000fe2000001000f */
[----:B------:R-:W-:Y:S01]  /*0bb0*/  FMUL R13, R13, 1.1920928955078125e-07 ;  /* 0x340000000d0d7820 */ /* 0x000fe20000400000 */
[----:B------:R-:W-:-:S02]  /*0bc0*/  FFMA.FTZ R7, R14, -R7, 0.10546888411045074463 ;  /* 0x3dd800120e077423 */ /* 0x000fc40000010807 */
[----:B------:R-:W-:Y:S02]  /*0bd0*/  FFMA.FTZ R15, R16, R15, 0.14491446316242218018 ;  /* 0x3e146475100f7423 */ /* 0x000fe4000001000f */
[----:B------:R-:W-:Y:S02]  /*0be0*/  FFMA.FTZ R7, R14, R7, -0.13229703903198242188 ;  /* 0xbe0778e00e077423 */ /* 0x000fe40000010007 */
[----:B------:R-:W-:Y:S02]  /*0bf0*/  FFMA.FTZ R15, R16, R15, -0.16641564667224884033 ;  /* 0xbe2a68dd100f7423 */ /* 0x000fe4000001000f */
[----:B------:R-:W-:Y:S02]  /*0c00*/  FFMA.FTZ R7, R14, R7, 0.14491446316242218018 ;  /* 0x3e1464750e077423 */ /* 0x000fe40000010007 */
[----:B------:R-:W-:Y:S02]  /*0c10*/  FFMA.FTZ R15, R16, R15, 0.19988867640495300293 ;  /* 0x3e4caf9e100f7423 */ /* 0x000fe4000001000f */
[----:B------:R-:W-:-:S02]  /*0c20*/  FFMA.FTZ R7, R14, R7, -0.16641564667224884033 ;  /* 0xbe2a68dd0e077423 */ /* 0x000fc40000010007 */
[----:B------:R-:W-:Y:S02]  /*0c30*/  FFMA.FTZ R15, R16, R15, -0.25000196695327758789 ;  /* 0xbe800042100f7423 */ /* 0x000fe4000001000f */
[----:B------:R-:W-:Y:S02]  /*0c40*/  FFMA.FTZ R7, R14, R7, 0.19988867640495300293 ;  /* 0x3e4caf9e0e077423 */ /* 0x000fe40000010007 */
[----:B------:R-:W-:Y:S02]  /*0c50*/  FFMA.FTZ R15, R16, R15, 0.33333510160446166992 ;  /* 0x3eaaaae6100f7423 */ /* 0x000fe4000001000f */
[----:B------:R-:W-:Y:S02]  /*0c60*/  FFMA.FTZ R7, R14, R7, -0.25000196695327758789 ;  /* 0xbe8000420e077423 */ /* 0x000fe40000010007 */
[----:B------:R-:W-:Y:S02]  /*0c70*/  FFMA.FTZ R15, R16, R15, -0.5 ;  /* 0xbf000000100f7423 */ /* 0x000fe4000001000f */
[----:B------:R-:W-:-:S02]  /*0c80*/  FFMA.FTZ R7, R14, R7, 0.33333510160446166992 ;  /* 0x3eaaaae60e077423 */ /* 0x000fc40000010007 */
[----:B------:R-:W-:Y:S02]  /*0c90*/  FMUL R15, R16, R15 ;  /* 0x0000000f100f7220 */ /* 0x000fe40000400000 */
[----:B------:R-:W-:Y:S02]  /*0ca0*/  FFMA.FTZ R7, R14, R7, -0.5 ;  /* 0xbf0000000e077423 */ /* 0x000fe40000010007 */
[----:B------:R-:W-:Y:S02]  /*0cb0*/  FFMA.FTZ R16, R16, R15, R16 ;  /* 0x0000000f10107223 */ /* 0x000fe40000010010 */
[C---:B------:R-:W-:Y:S02]  /*0cc0*/  FMUL R7, R14.reuse, R7 ;  /* 0x000000070e077220 */ /* 0x040fe40000400000 */
[----:B------:R-:W-:Y:S02]  /*0cd0*/  FFMA.FTZ R16, R13, 0.69314718246459960938, R16 ;  /* 0x3f3172180d107823 */ /* 0x000fe40000010010 */
[----:B------:R-:W-:-:S04]  /*0ce0*/  FFMA.FTZ R7, R14, R7, R14 ;  /* 0x000000070e077223 */ /* 0x000fc8000001000e */
[----:B------:R-:W-:Y:S01]  /*0cf0*/  FFMA.FTZ R7, R12, 0.69314718246459960938, R7 ;  /* 0x3f3172180c077823 */ /* 0x000fe20000010007 */
[----:B------:R-:W-:Y:S06]  /*0d00*/  @!P3 BRA `(.L_x_15) ;  /* 0x000000000014b947 */ /* 0x000fec0003800000 */
[C---:B------:R-:W-:Y:S02]  /*0d10*/  ISETP.GE.AND P3, PT, R0.reuse, -0x407fffff, PT ;  /* 0xbf8000010000780c */ /* 0x040fe40003f66270 */
[----:B------:R-:W-:-:S11]  /*0d20*/  FSETP.NEU.AND P4, PT, R0, RZ, PT ;  /* 0x000000ff0000720b */ /* 0x000fd60003f8d000 */
[----:B------:R-:W-:-:S05]  /*0d30*/  @P3 MOV R13, 0x7f800000 ;  /* 0x7f800000000d3802 */ /* 0x000fca0000000f00 */
[----:B------:R-:W-:-:S05]  /*0d40*/  @P3 FFMA.FTZ R16, R0, R13, +INF ;  /* 0x7f80000000103423 */ /* 0x000fca000001000d */
[----:B------:R-:W-:-:S07]  /*0d50*/  FSEL R16, R16, -RZ, P4 ;  /* 0x800000ff10107208 */ /* 0x000fce0002000000 */
.L_x_15:
[----:B------:R-:W-:Y:S05]  /*0d60*/  BSYNC B0 ;  /* 0x0000000000007941 */ /* 0x000fea0003800000 */
.L_x_14:
[----:B------:R-:W-:Y:S04]  /*0d70*/  BSSY B0, `(.L_x_16) ;  /* 0x0000007000007945 */ /* 0x000fe80003800000 */
[----:B------:R-:W-:Y:S05]  /*0d80*/  @!P2 BRA `(.L_x_17) ;  /* 0x000000000014a947 */ /* 0x000fea0003800000 */
[C---:B------:R-:W-:Y:S02]  /*0d90*/  ISETP.GE.AND P2, PT, R11.reuse, -0x407fffff, PT ;  /* 0xbf8000010b00780c */ /* 0x040fe40003f46270 */
[----:B------:R-:W-:-:S11]  /*0da0*/  FSETP.NEU.AND P3, PT, R11, RZ, PT ;  /* 0x000000ff0b00720b */ /* 0x000fd60003f6d000 */
[----:B------:R-:W-:-:S05]  /*0db0*/  @P2 MOV R0, 0x7f800000 ;  /* 0x7f80000000002802 */ /* 0x000fca0000000f00 */
[----:B------:R-:W-:-:S05]  /*0dc0*/  @P2 FFMA.FTZ R7, R11, R0, +INF ;  /* 0x7f8000000b072423 */ /* 0x000fca0000010000 */
[----:B------:R-:W-:-:S07]  /*0dd0*/  FSEL R7, R7, -RZ, P3 ;  /* 0x800000ff07077208 */ /* 0x000fce0001800000 */
.L_x_17:
[----:B------:R-:W-:Y:S05]  /*0de0*/  BSYNC B0 ;  /* 0x0000000000007941 */ /* 0x000fea0003800000 */
.L_x_16:
        /* <DEDUP_REMOVED lines=8> */
[----:B------:R-:W-:-:S05]  /*0e70*/  FSETP.GE.AND P1, PT, R14, 9.010913848876953125, PT ;  /* 0x41102cb40e00780b */ /* 0x000fca0003f26000 */
[----:B------:R-:W1:Y:S02]  /*0e80*/  MUFU.EX2 R0, R0 ;  /* 0x0000000000007308 */ /* 0x000e640000000800 */
[----:B-1----:R-:W-:-:S06]  /*0e90*/  FADD R11, R0, 1 ;  /* 0x3f800000000b7421 */ /* 0x002fcc0000000000 */
[----:B------:R-:W1:Y:S02]  /*0ea0*/  MUFU.RCP R11, R11 ;  /* 0x0000000b000b7308 */ /* 0x000e640000001000 */
[----:B-1----:R-:W-:-:S05]  /*0eb0*/  FFMA.FTZ R12, R11, -2, R10 ;  /* 0xc00000000b0c7823 */ /* 0x002fca000001000a */
[----:B------:R-:W-:-:S04]  /*0ec0*/  FSEL R12, R12, 1, !P1 ;  /* 0x3f8000000c0c7808 */ /* 0x000fc80004800000 */
[----:B------:R-:W-:Y:S01]  /*0ed0*/  LOP3.LUT R12, R12, 0x80000000, R13, 0xf8, !PT ;  /* 0x800000000c0c7812 */ /* 0x000fe200078ef80d */
[----:B------:R-:W-:Y:S06]  /*0ee0*/  BRA `(.L_x_20) ;  /* 0x00000000001c7947 */ /* 0x000fec0003800000 */
.L_x_19:
[----:B------:R-:W-:Y:S01]  /*0ef0*/  HFMA2.MMA R0, -RZ, RZ, 1.125, -9232 ;  /* 0x3c80f082ff007435 */ /* 0x000fe200000001ff */
[----:B------:R-:W-:-:S09]  /*0f00*/  FMUL R11, R13, R13 ;  /* 0x0000000d0d0b7220 */ /* 0x000fd20000400000 */
[----:B------:R-:W-:-:S04]  /*0f10*/  FFMA.FTZ R0, R11, R0, -0.052303962409496307373 ;  /* 0xbd563cae0b007423 */ /* 0x000fc80000010000 */
[----:B------:R-:W-:-:S04]  /*0f20*/  FFMA.FTZ R0, R11, R0, 0.1331529766321182251 ;  /* 0x3e0859410b007423 */ /* 0x000fc80000010000 */
[----:B------:R-:W-:-:S04]  /*0f30*/  FFMA.FTZ R0, R11, R0, -0.33332768082618713379 ;  /* 0xbeaaa9ed0b007423 */ /* 0x000fc80000010000 */
[----:B------:R-:W-:-:S04]  /*0f40*/  FFMA.FTZ R0, R11, R0, RZ ;  /* 0x000000000b007223 */ /* 0x000fc800000100ff */
[----:B------:R-:W-:-:S07]  /*0f50*/  FFMA.FTZ R12, R13, R0, R13 ;  /* 0x000000000d0c7223 */ /* 0x000fce000001000d */
.L_x_20:
[----:B------:R-:W-:Y:S05]  /*0f60*/  BSYNC B0 ;  /* 0x0000000000007941 */ /* 0x000fea0003800000 */
.L_x_18:
[----:B------:R-:W-:Y:S01]  /*0f70*/  FADD.FTZ R13, |R7|, -RZ ;  /* 0x800000ff070d7221 */ /* 0x000fe20000010200 */
[----:B------:R-:W-:Y:S04]  /*0f80*/  BSSY B0, `(.L_x_21) ;  /* 0x0000013000007945 */ /* 0x000fe80003800000 */
        /* <DEDUP_REMOVED lines=11> */
.L_x_22:
[----:B------:R-:W-:Y:S01]  /*1040*/  MOV R0, 0x3c80f082 ;  /* 0x3c80f08200007802 */ /* 0x000fe20000000f00 */
[----:B------:R-:W-:-:S04]  /*1050*/  FMUL R11, R7, R7 ;  /* 0x00000007070b7220 */ /* 0x000fc80000400000 */
[----:B------:R-:W-:-:S04]  /*1060*/  FFMA.FTZ R0, R11, R0, -0.052303962409496307373 ;  /* 0xbd563cae0b007423 */ /* 0x000fc80000010000 */
[----:B------:R-:W-:-:S04]  /*1070*/  FFMA.FTZ R0, R11, R0, 0.1331529766321182251 ;  /* 0x3e0859410b007423 */ /* 0x000fc80000010000 */
[----:B------:R-:W-:-:S04]  /*1080*/  FFMA.FTZ R0, R11, R0, -0.33332768082618713379 ;  /* 0xbeaaa9ed0b007423 */ /* 0x000fc80000010000 */
[----:B------:R-:W-:-:S04]  /*1090*/  FFMA.FTZ R0, R11, R0, RZ ;  /* 0x000000000b007223 */ /* 0x000fc800000100ff */
[----:B------:R-:W-:-:S07]  /*10a0*/  FFMA.FTZ R7, R7, R0, R7 ;  /* 0x0000000007077223 */ /* 0x000fce0000010007 */
.L_x_23:
[----:B------:R-:W-:Y:S05]  /*10b0*/  BSYNC B0 ;  /* 0x0000000000007941 */ /* 0x000fea0003800000 */
.L_x_21:
[----:B------:R-:W0:Y:S01]  /*10c0*/  LDC.64 R10, c[0x0][0x220] ;  /* 0x00008800ff0a7b82 */ /* 0x000e220000000a00 */
[----:B------:R-:W-:Y:S01]  /*10d0*/  FMUL R8, R3, R8 ;  /* 0x0000000803087220 */ /* 0x000fe20000400000 */
[----:B------:R-:W-:Y:S01]  /*10e0*/  FMUL R9, R2, R9 ;  /* 0x0000000902097220 */ /* 0x000fe20000400000 */
[----:B------:R-:W-:Y:S01]  /*10f0*/  @P0 FMUL R8, R5, R12 ;  /* 0x0000000c05080220 */ /* 0x000fe20000400000 */
[----:B------:R-:W-:Y:S01]  /*1100*/  @P0 FMUL R9, R6, R7 ;  /* 0x0000000706090220 */ /* 0x000fe20000400000 */
[----:B0-----:R-:W-:-:S05]  /*1110*/  IMAD.WIDE R2, R4, 0x4, R10 ;  /* 0x0000000404027825 */ /* 0x001fca00078e020a */
[----:B------:R-:W-:Y:S01]  /*1120*/  STG.E.64 desc[UR4][R2.64], R8 ;  /* 0x0000000802007986 */ /* 0x000fe2000c101b04 */
[----:B------:R-:W-:Y:S05]  /*1130*/  EXIT ;  /* 0x000000000000794d */ /* 0x000fea0003800000 */
.L_x_24:
[----:B------:R-:W-:-:S00]  /*1140*/  BRA `(.L_x_24) ;  /* 0xfffffffc00fc7947 */ /* 0x000fc0000383ffff */
[----:B------:R-:W-:-:S00]  /*1150*/  NOP ;  /* 0x0000000000007918 */ /* 0x000fc00000000000 */
        /* <DEDUP_REMOVED lines=10> */
.L_x_25:


//--------------------- .nv.global.init           --------------------------
	.section	.nv.global.init,"aw",@progbits
.nv.global.init:
	.type		_$_str,@object
	.size		_$_str,(.L_0 - _$_str)
_$_str:
        /*0000*/ 	.byte	0x5f, 0x5f, 0x43, 0x55, 0x44, 0x41, 0x5f, 0x46, 0x54, 0x5a, 0x00
.L_0:


//--------------------- .nv.constant0.triton_poi_fused_cat_8 --------------------------
	.section	.nv.constant0.triton_poi_fused_cat_8,"a",@progbits
	.sectionflags	@""
	.align	4
.nv.constant0.triton_poi_fused_cat_8:
	.zero		556
